	.headerflags	@"EF_CUDA_TEXMODE_UNIFIED EF_CUDA_64BIT_ADDRESS EF_CUDA_ACCELERATORS EF_CUDA_SM90 EF_CUDA_VIRTUAL_SM(EF_CUDA_SM90)"
	.elftype	@"ET_EXEC"


//--------------------- .nv.info                  --------------------------
	.section	.nv.info,"",@"SHT_CUDA_INFO"
	.align	4


	//----- nvinfo : EIATTR_REGCOUNT
	.align		4
        /*0000*/ 	.byte	0x04, 0x2f
        /*0002*/ 	.short	(.L_1 - .L_0)
	.align		4
.L_0:
        /*0004*/ 	.word	index@(triton_poi_fused_add_convolution_mul_relu_6)
        /*0008*/ 	.word	0x00000020


	//----- nvinfo : EIATTR_MIN_STACK_SIZE
	.align		4
.L_1:
        /*000c*/ 	.byte	0x04, 0x12
        /*000e*/ 	.short	(.L_3 - .L_2)
	.align		4
.L_2:
        /*0010*/ 	.word	index@(triton_poi_fused_add_convolution_mul_relu_6)
        /*0014*/ 	.word	0x00000000


	//----- nvinfo : EIATTR_FRAME_SIZE
	.align		4
.L_3:
        /*0018*/ 	.byte	0x04, 0x11
        /*001a*/ 	.short	(.L_5 - .L_4)
	.align		4
.L_4:
        /*001c*/ 	.word	index@(triton_poi_fused_add_convolution_mul_relu_6)
        /*0020*/ 	.word	0x00000000


	//----- nvinfo : EIATTR_MIN_STACK_SIZE
	.align		4
.L_5:
        /*0024*/ 	.byte	0x04, 0x12
        /*0026*/ 	.short	(.L_7 - .L_6)
	.align		4
.L_6:
        /*0028*/ 	.word	index@(triton_poi_fused_add_convolution_mul_relu_6)
        /*002c*/ 	.word	0x00000000
.L_7:


//--------------------- .nv.info.triton_poi_fused_add_convolution_mul_relu_6 --------------------------
	.section	.nv.info.triton_poi_fused_add_convolution_mul_relu_6,"",@"SHT_CUDA_INFO"
	.sectionflags	@""
	.align	4


	//----- nvinfo : EIATTR_CUDA_API_VERSION
	.align		4
        /*0000*/ 	.byte	0x04, 0x37
        /*0002*/ 	.short	(.L_9 - .L_8)
.L_8:
        /*0004*/ 	.word	0x0000007c


	//----- nvinfo : EIATTR_KPARAM_INFO
	.align		4
.L_9:
        /*0008*/ 	.byte	0x04, 0x17
        /*000a*/ 	.short	(.L_11 - .L_10)
.L_10:
        /*000c*/ 	.word	0x00000000
        /*0010*/ 	.short	0x0005
        /*0012*/ 	.short	0x0024
        /*0014*/ 	.byte	0x00, 0xf0, 0x11, 0x00


	//----- nvinfo : EIATTR_KPARAM_INFO
	.align		4
.L_11:
        /*0018*/ 	.byte	0x04, 0x17
        /*001a*/ 	.short	(.L_13 - .L_12)
.L_12:
        /*001c*/ 	.word	0x00000000
        /*0020*/ 	.short	0x0004
        /*0022*/ 	.short	0x0020
        /*0024*/ 	.byte	0x00, 0xf0, 0x11, 0x00


	//----- nvinfo : EIATTR_KPARAM_INFO
	.align		4
.L_13:
        /*0028*/ 	.byte	0x04, 0x17
        /*002a*/ 	.short	(.L_15 - .L_14)
.L_14:
        /*002c*/ 	.word	0x00000000
        /*0030*/ 	.short	0x0003
        /*0032*/ 	.short	0x0018
        /*0034*/ 	.byte	0x00, 0xf4, 0x21, 0x00


	//----- nvinfo : EIATTR_KPARAM_INFO
	.align		4
.L_15:
        /*0038*/ 	.byte	0x04, 0x17
        /*003a*/ 	.short	(.L_17 - .L_16)
.L_16:
        /*003c*/ 	.word	0x00000000
        /*0040*/ 	.short	0x0002
        /*0042*/ 	.short	0x0010
        /*0044*/ 	.byte	0x00, 0xf4, 0x21, 0x00


	//----- nvinfo : EIATTR_KPARAM_INFO
	.align		4
.L_17:
        /*0048*/ 	.byte	0x04, 0x17
        /*004a*/ 	.short	(.L_19 - .L_18)
.L_18:
        /*004c*/ 	.word	0x00000000
        /*0050*/ 	.short	0x0001
        /*0052*/ 	.short	0x0008
        /*0054*/ 	.byte	0x00, 0xf4, 0x21, 0x00


	//----- nvinfo : EIATTR_KPARAM_INFO
	.align		4
.L_19:
        /*0058*/ 	.byte	0x04, 0x17
        /*005a*/ 	.short	(.L_21 - .L_20)
.L_20:
        /*005c*/ 	.word	0x00000000
        /*0060*/ 	.short	0x0000
        /*0062*/ 	.short	0x0000
        /*0064*/ 	.byte	0x00, 0xf4, 0x21, 0x00


	//----- nvinfo : EIATTR_SPARSE_MMA_MASK
	.align		4
.L_21:
        /*0068*/ 	.byte	0x03, 0x50
        /*006a*/ 	.short	0x0000


	//----- nvinfo : EIATTR_MAXREG_COUNT
	.align		4
        /*006c*/ 	.byte	0x03, 0x1b
        /*006e*/ 	.short	0x00ff


	//----- nvinfo : EIATTR_EXIT_INSTR_OFFSETS
	.align		4
        /*0070*/ 	.byte	0x04, 0x1c
        /*0072*/ 	.short	(.L_23 - .L_22)


	//   ....[0]....
.L_22:
        /*0074*/ 	.word	0x00000870


	//   ....[1]....
        /*0078*/ 	.word	0x000008d0


	//----- nvinfo : EIATTR_REQNTID
	.align		4
.L_23:
        /*007c*/ 	.byte	0x04, 0x10
        /*007e*/ 	.short	(.L_25 - .L_24)
.L_24:
        /*0080*/ 	.word	0x00000080
        /*0084*/ 	.word	0x00000001
        /*0088*/ 	.word	0x00000001


	//----- nvinfo : EIATTR_CBANK_PARAM_SIZE
	.align		4
.L_25:
        /*008c*/ 	.byte	0x03, 0x19
        /*008e*/ 	.short	0x0028


	//----- nvinfo : EIATTR_PARAM_CBANK
	.align		4
        /*0090*/ 	.byte	0x04, 0x0a
        /*0092*/ 	.short	(.L_27 - .L_26)
	.align		4
.L_26:
        /*0094*/ 	.word	index@(.nv.constant0.triton_poi_fused_add_convolution_mul_relu_6)
        /*0098*/ 	.short	0x0210
        /*009a*/ 	.short	0x0028


	//----- nvinfo : EIATTR_SW_WAR
	.align		4
.L_27:
        /*009c*/ 	.byte	0x04, 0x36
        /*009e*/ 	.short	(.L_29 - .L_28)
.L_28:
        /*00a0*/ 	.word	0x00000008
.L_29:


//--------------------- .nv.callgraph             --------------------------
	.section	.nv.callgraph,"",@"SHT_CUDA_CALLGRAPH"
	.align	4
	.sectionentsize	8
	.align		4
        /*0000*/ 	.word	0x00000000
	.align		4
        /*0004*/ 	.word	0xffffffff
	.align		4
        /*0008*/ 	.word	0x00000000
	.align		4
        /*000c*/ 	.word	0xfffffffe
	.align		4
        /*0010*/ 	.word	0x00000000
	.align		4
        /*0014*/ 	.word	0xfffffffd
	.align		4
        /*0018*/ 	.word	0x00000000
	.align		4
        /*001c*/ 	.word	0xfffffffc


//--------------------- .text.triton_poi_fused_add_convolution_mul_relu_6 --------------------------
	.section	.text.triton_poi_fused_add_convolution_mul_relu_6,"ax",@progbits
	.sectionflags	@"SHF_BARRIERS=1"
	.align	128
        .global         triton_poi_fused_add_convolution_mul_relu_6
        .type           triton_poi_fused_add_convolution_mul_relu_6,@function
        .size           triton_poi_fused_add_convolution_mul_relu_6,(.L_x_1 - triton_poi_fused_add_convolution_mul_relu_6)
        .other          triton_poi_fused_add_convolution_mul_relu_6,@"STO_CUDA_ENTRY STV_DEFAULT"
triton_poi_fused_add_convolution_mul_relu_6:
.text.triton_poi_fused_add_convolution_mul_relu_6:
[----:B------:R-:W0:Y:S01]  /*0000*/  LDC R1, c[0x0][0x28] ;  /* 0x00000a00ff017b82 */ /* 0x000e220000000800 */
[----:B------:R-:W1:Y:S07]  /*0010*/  S2R R0, SR_TID.X ;  /* 0x0000000000007919 */ /* 0x000e6e0000002100 */
[----:B------:R-:W2:Y:S01]  /*0020*/  LDC.64 R24, c[0x0][0x218] ;  /* 0x00008600ff187b82 */ /* 0x000ea20000000a00 */
[----:B------:R-:W-:Y:S02]  /*0030*/  CS2R R4, SRZ ;  /* 0x0000000000047805 */ /* 0x000fe4000001ff00 */
[----:B------:R-:W-:Y:S01]  /*0040*/  CS2R R6, SRZ ;  /* 0x0000000000067805 */ /* 0x000fe2000001ff00 */
[----:B------:R-:W3:Y:S01]  /*0050*/  S2R R16, SR_CTAID.X ;  /* 0x0000000000107919 */ /* 0x000ee20000002500 */
[----:B------:R-:W-:Y:S01]  /*0060*/  CS2R R10, SRZ ;  /* 0x00000000000a7805 */ /* 0x000fe2000001ff00 */
[----:B------:R-:W-:Y:S01]  /*0070*/  ULDC.64 UR6, c[0x0][0x208] ;  /* 0x0000820000067ab9 */ /* 0x000fe20000000a00 */
[----:B------:R-:W4:Y:S01]  /*0080*/  S2R R2, SR_CTAID.Y ;  /* 0x0000000000027919 */ /* 0x000f220000002600 */
[----:B------:R-:W5:Y:S08]  /*0090*/  LDC.64 R22, c[0x0][0x210] ;  /* 0x00008400ff167b82 */ /* 0x000f700000000a00 */
[----:B------:R-:W5:Y:S01]  /*00a0*/  LDC.64 R20, c[0x0][0x220] ;  /* 0x00008800ff147b82 */ /* 0x000f620000000a00 */
[----:B-1----:R-:W-:-:S02]  /*00b0*/  IMAD.SHL.U32 R3, R0, 0x4, RZ ;  /* 0x0000000400037824 */ /* 0x002fc400078e00ff */
[----:B---3--:R-:W-:-:S03]  /*00c0*/  IMAD.SHL.U32 R16, R16, 0x400, RZ ;  /* 0x0000040010107824 */ /* 0x008fc600078e00ff */
[----:B------:R-:W-:-:S04]  /*00d0*/  LOP3.LUT R3, R3, 0x1fc, RZ, 0xc0, !PT ;  /* 0x000001fc03037812 */ /* 0x000fc800078ec0ff */
[----:B------:R-:W-:-:S04]  /*00e0*/  LOP3.LUT R9, R16, R3, RZ, 0xfc, !PT ;  /* 0x0000000310097212 */ /* 0x000fc800078efcff */
[C---:B------:R-:W-:Y:S01]  /*00f0*/  ISETP.GE.AND P0, PT, R9.reuse, 0x440, PT ;  /* 0x000004400900780c */ /* 0x040fe20003f06270 */
[----:B----4-:R-:W-:Y:S02]  /*0100*/  IMAD R27, R2, 0x440, R9 ;  /* 0x00000440021b7824 */ /* 0x010fe400078e0209 */
[----:B--2---:R-:W-:Y:S01]  /*0110*/  IMAD.WIDE R24, R9, 0x4, R24 ;  /* 0x0000000409187825 */ /* 0x004fe200078e0218 */
[----:B------:R-:W-:-:S03]  /*0120*/  CS2R R8, SRZ ;  /* 0x0000000000087805 */ /* 0x000fc6000001ff00 */
[----:B-----5:R-:W-:-:S06]  /*0130*/  IMAD.WIDE R18, R27, 0x4, R22 ;  /* 0x000000041b127825 */ /* 0x020fcc00078e0216 */
[----:B------:R-:W2:Y:S04]  /*0140*/  @!P0 LDG.E.EL.128 R4, desc[UR6][R24.64] ;  /* 0x0000000618048981 */ /* 0x000ea8000c2e1d00 */
[----:B------:R1:W2:Y:S01]  /*0150*/  @!P0 LDG.E.EL.128 R8, desc[UR6][R18.64] ;  /* 0x0000000612088981 */ /* 0x0002a2000c2e1d00 */
[----:B------:R-:W-:Y:S02]  /*0160*/  CS2R R12, SRZ ;  /* 0x00000000000c7805 */ /* 0x000fe4000001ff00 */
[----:B------:R-:W-:Y:S01]  /*0170*/  CS2R R14, SRZ ;  /* 0x00000000000e7805 */ /* 0x000fe2000001ff00 */
[----:B0-----:R-:W-:Y:S01]  /*0180*/  IMAD.WIDE R26, R27, 0x4, R20 ;  /* 0x000000041b1a7825 */ /* 0x001fe200078e0214 */
[----:B------:R-:W-:Y:S02]  /*0190*/  LOP3.LUT R17, R16, 0x200, R3, 0xfe, !PT ;  /* 0x0000020010117812 */ /* 0x000fe400078efe03 */
[----:B------:R-:W-:-:S02]  /*01a0*/  LOP3.LUT R0, R16, 0x7f, R0, 0xf8, !PT ;  /* 0x0000007f10007812 */ /* 0x000fc400078ef800 */
[----:B------:R0:W3:Y:S01]  /*01b0*/  @!P0 LDG.E.EL.128 R12, desc[UR6][R26.64] ;  /* 0x000000061a0c8981 */ /* 0x0000e2000c2e1d00 */
[----:B------:R-:W-:Y:S02]  /*01c0*/  ISETP.GE.AND P1, PT, R17, 0x440, PT ;  /* 0x000004401100780c */ /* 0x000fe40003f26270 */
[----:B-1----:R-:W-:Y:S02]  /*01d0*/  CS2R R18, SRZ ;  /* 0x0000000000127805 */ /* 0x002fe4000001ff00 */
[----:B0-----:R-:W-:Y:S01]  /*01e0*/  CS2R R26, SRZ ;  /* 0x00000000001a7805 */ /* 0x001fe2000001ff00 */
[----:B------:R-:W0:Y:S01]  /*01f0*/  S2UR UR5, SR_CgaCtaId ;  /* 0x00000000000579c3 */ /* 0x000e220000008800 */
[----:B--2---:R-:W-:Y:S01]  /*0200*/  FADD R28, R7, R11 ;  /* 0x0000000b071c7221 */ /* 0x004fe20000000000 */
[----:B------:R-:W-:Y:S01]  /*0210*/  IMAD R7, R2, 0x440, R17 ;  /* 0x0000044002077824 */ /* 0x000fe200078e0211 */
[----:B------:R-:W-:-:S03]  /*0220*/  CS2R R16, SRZ ;  /* 0x0000000000107805 */ /* 0x000fc6000001ff00 */
[----:B------:R-:W-:-:S04]  /*0230*/  IMAD.WIDE R22, R7, 0x4, R22 ;  /* 0x0000000407167825 */ /* 0x000fc800078e0216 */
[----:B------:R-:W-:Y:S01]  /*0240*/  FADD R11, R6, R10 ;  /* 0x0000000a060b7221 */ /* 0x000fe20000000000 */
[----:B------:R-:W-:Y:S01]  /*0250*/  IMAD.WIDE R6, R7, 0x4, R20 ;  /* 0x0000000407067825 */ /* 0x000fe200078e0214 */
[----:B------:R1:W2:Y:S01]  /*0260*/  @!P1 LDG.E.EL.128 R16, desc[UR6][R22.64] ;  /* 0x0000000616109981 */ /* 0x0002a2000c2e1d00 */
[----:B------:R-:W-:Y:S02]  /*0270*/  CS2R R20, SRZ ;  /* 0x0000000000147805 */ /* 0x000fe4000001ff00 */
[----:B-1----:R-:W-:-:S06]  /*0280*/  CS2R R22, SRZ ;  /* 0x0000000000167805 */ /* 0x002fcc000001ff00 */
[----:B------:R1:W2:Y:S02]  /*0290*/  @!P1 LDG.E.EL.128 R20, desc[UR6][R24.64+0x800] ;  /* 0x0008000618149981 */ /* 0x0002a4000c2e1d00 */
[----:B-1----:R-:W-:-:S06]  /*02a0*/  CS2R R24, SRZ ;  /* 0x0000000000187805 */ /* 0x002fcc000001ff00 */
[----:B------:R1:W4:Y:S01]  /*02b0*/  @!P1 LDG.E.EL.128 R24, desc[UR6][R6.64] ;  /* 0x0000000606189981 */ /* 0x000322000c2e1d00 */
[----:B------:R-:W-:Y:S02]  /*02c0*/  FADD R10, R5, R9 ;  /* 0x00000009050a7221 */ /* 0x000fe40000000000 */
[----:B------:R-:W5:Y:S01]  /*02d0*/  S2R R5, SR_TID.X ;  /* 0x0000000000057919 */ /* 0x000f620000002100 */
[----:B------:R-:W-:Y:S01]  /*02e0*/  SHF.R.S32.HI R9, RZ, 0x1f, R2 ;  /* 0x0000001fff097819 */ /* 0x000fe20000011402 */
[----:B------:R-:W-:-:S03]  /*02f0*/  FADD R29, R4, R8 ;  /* 0x00000008041d7221 */ /* 0x000fc60000000000 */
[----:B------:R-:W-:Y:S01]  /*0300*/  LEA.HI R8, R9, R2, RZ, 0xc ;  /* 0x0000000209087211 */ /* 0x000fe200078f60ff */
[----:B------:R-:W-:Y:S01]  /*0310*/  UMOV UR4, 0x400 ;  /* 0x0000040000047882 */ /* 0x000fe20000000000 */
[----:B---3--:R-:W-:Y:S01]  /*0320*/  FSETP.GEU.AND P2, PT, R10, -R13, PT ;  /* 0x8000000d0a00720b */ /* 0x008fe20003f4e000 */
[----:B0-----:R-:W-:Y:S01]  /*0330*/  UPRMT UR4, UR5, 0x654, UR4 ;  /* 0x0000065405047896 */ /* 0x001fe20008000004 */
[----:B------:R-:W-:Y:S01]  /*0340*/  LOP3.LUT R9, R8, 0xfffff000, RZ, 0xc0, !PT ;  /* 0xfffff00008097812 */ /* 0x000fe200078ec0ff */
[----:B------:R-:W-:Y:S01]  /*0350*/  FADD R4, R29, R12 ;  /* 0x0000000c1d047221 */ /* 0x000fe20000000000 */
[----:B------:R-:W-:Y:S01]  /*0360*/  FADD R10, R10, R13 ;  /* 0x0000000d0a0a7221 */ /* 0x000fe20000000000 */
[----:B-1----:R-:W-:Y:S01]  /*0370*/  FADD R6, R11, R14 ;  /* 0x0000000e0b067221 */ /* 0x002fe20000000000 */
[----:B------:R-:W-:Y:S01]  /*0380*/  FADD R7, R28, R15 ;  /* 0x0000000f1c077221 */ /* 0x000fe20000000000 */
[----:B------:R-:W-:Y:S02]  /*0390*/  FSETP.GEU.AND P3, PT, R29, -R12, PT ;  /* 0x8000000c1d00720b */ /* 0x000fe40003f6e000 */
[----:B------:R-:W-:-:S02]  /*03a0*/  FSETP.GEU.AND P1, PT, R11, -R14, PT ;  /* 0x8000000e0b00720b */ /* 0x000fc40003f2e000 */
[----:B------:R-:W-:Y:S01]  /*03b0*/  FSETP.GEU.AND P0, PT, R28, -R15, PT ;  /* 0x8000000f1c00720b */ /* 0x000fe20003f0e000 */
[----:B------:R-:W-:Y:S01]  /*03c0*/  IMAD.IADD R2, R2, 0x1, -R9 ;  /* 0x0000000102027824 */ /* 0x000fe200078e0a09 */
[----:B------:R-:W-:Y:S02]  /*03d0*/  LEA R3, R3, UR4, 0x2 ;  /* 0x0000000403037c11 */ /* 0x000fe4000f8e10ff */
[----:B------:R-:W-:Y:S02]  /*03e0*/  FSEL R4, R4, RZ, P3 ;  /* 0x000000ff04047208 */ /* 0x000fe40001800000 */
[----:B------:R-:W-:Y:S02]  /*03f0*/  FSEL R6, R6, RZ, P1 ;  /* 0x000000ff06067208 */ /* 0x000fe40000800000 */
[----:B------:R-:W-:Y:S02]  /*0400*/  FSEL R7, R7, RZ, P0 ;  /* 0x000000ff07077208 */ /* 0x000fe40000000000 */
[----:B-----5:R-:W-:-:S02]  /*0410*/  LOP3.LUT R9, R5, 0x7f, RZ, 0xc0, !PT ;  /* 0x0000007f05097812 */ /* 0x020fc400078ec0ff */
[----:B------:R-:W-:-:S05]  /*0420*/  FSEL R5, R10, RZ, P2 ;  /* 0x000000ff0a057208 */ /* 0x000fca0001000000 */
[----:B------:R0:W-:Y:S01]  /*0430*/  STS.128 [R3], R4 ;  /* 0x0000000403007388 */ /* 0x0001e20000000c00 */
[----:B------:R-:W-:Y:S01]  /*0440*/  LEA R9, R9, UR4, 0x2 ;  /* 0x0000000409097c11 */ /* 0x000fe2000f8e10ff */
[----:B------:R-:W-:Y:S06]  /*0450*/  BAR.SYNC.DEFER_BLOCKING 0x0 ;  /* 0x0000000000007b1d */ /* 0x000fec0000010000 */
[----:B------:R-:W1:Y:S04]  /*0460*/  LDS R12, [R9] ;  /* 0x00000000090c7984 */ /* 0x000e680000000800 */
[----:B------:R-:W3:Y:S01]  /*0470*/  LDS R14, [R9+0x200] ;  /* 0x00020000090e7984 */ /* 0x000ee20000000800 */
[----:B--2---:R-:W-:-:S05]  /*0480*/  FADD R13, R20, R16 ;  /* 0x00000010140d7221 */ /* 0x004fca0000000000 */
[C---:B----4-:R-:W-:Y:S01]  /*0490*/  FSETP.GEU.AND P3, PT, R13.reuse, -R24, PT ;  /* 0x800000180d00720b */ /* 0x050fe20003f6e000 */
[----:B------:R-:W-:Y:S01]  /*04a0*/  FADD R24, R13, R24 ;  /* 0x000000180d187221 */ /* 0x000fe20000000000 */
[----:B------:R-:W-:Y:S02]  /*04b0*/  SHF.R.S32.HI R13, RZ, 0xc, R8 ;  /* 0x0000000cff0d7819 */ /* 0x000fe40000011408 */
[----:B------:R-:W2:Y:S03]  /*04c0*/  LDS R8, [R9+0x400] ;  /* 0x0004000009087984 */ /* 0x000ea60000000800 */
[----:B------:R-:W-:Y:S02]  /*04d0*/  IMAD R13, R13, 0x440000, R2 ;  /* 0x004400000d0d7824 */ /* 0x000fe400078e0202 */
[----:B------:R-:W4:Y:S01]  /*04e0*/  LDS R2, [R9+0x600] ;  /* 0x0006000009027984 */ /* 0x000f220000000800 */
[----:B------:R-:W-:Y:S01]  /*04f0*/  FADD R28, R21, R17 ;  /* 0x00000011151c7221 */ /* 0x000fe20000000000 */
[----:B------:R-:W-:Y:S01]  /*0500*/  BAR.SYNC.DEFER_BLOCKING 0x0 ;  /* 0x0000000000007b1d */ /* 0x000fe20000010000 */
[----:B------:R-:W-:Y:S01]  /*0510*/  FADD R11, R22, R18 ;  /* 0x00000012160b7221 */ /* 0x000fe20000000000 */
[----:B------:R-:W-:-:S02]  /*0520*/  FADD R10, R23, R19 ;  /* 0x00000013170a7221 */ /* 0x000fc40000000000 */
[C---:B------:R-:W-:Y:S01]  /*0530*/  FSETP.GEU.AND P2, PT, R28.reuse, -R25, PT ;  /* 0x800000191c00720b */ /* 0x040fe20003f4e000 */
[----:B------:R-:W-:Y:S01]  /*0540*/  FADD R25, R28, R25 ;  /* 0x000000191c197221 */ /* 0x000fe20000000000 */
[C---:B------:R-:W-:Y:S01]  /*0550*/  FSETP.GEU.AND P1, PT, R11.reuse, -R26, PT ;  /* 0x8000001a0b00720b */ /* 0x040fe20003f2e000 */
[----:B------:R-:W-:Y:S01]  /*0560*/  FADD R26, R11, R26 ;  /* 0x0000001a0b1a7221 */ /* 0x000fe20000000000 */
[C---:B0-----:R-:W-:Y:S01]  /*0570*/  FADD R7, R10.reuse, R27 ;  /* 0x0000001b0a077221 */ /* 0x041fe20000000000 */
[----:B------:R-:W-:Y:S02]  /*0580*/  FSETP.GEU.AND P0, PT, R10, -R27, PT ;  /* 0x8000001b0a00720b */ /* 0x000fe40003f0e000 */
[----:B------:R-:W-:Y:S01]  /*0590*/  FSEL R4, R24, RZ, P3 ;  /* 0x000000ff18047208 */ /* 0x000fe20001800000 */
[----:B------:R-:W0:Y:S01]  /*05a0*/  LDC.64 R10, c[0x0][0x228] ;  /* 0x00008a00ff0a7b82 */ /* 0x000e220000000a00 */
[----:B------:R-:W-:Y:S02]  /*05b0*/  FSEL R5, R25, RZ, P2 ;  /* 0x000000ff19057208 */ /* 0x000fe40001000000 */
[----:B------:R-:W-:-:S02]  /*05c0*/  FSEL R6, R26, RZ, P1 ;  /* 0x000000ff1a067208 */ /* 0x000fc40000800000 */
[----:B------:R-:W-:-:S05]  /*05d0*/  FSEL R7, R7, RZ, P0 ;  /* 0x000000ff07077208 */ /* 0x000fca0000000000 */
[----:B------:R0:W-:Y:S01]  /*05e0*/  STS.128 [R3], R4 ;  /* 0x0000000403007388 */ /* 0x0001e20000000c00 */
[----:B------:R-:W-:Y:S01]  /*05f0*/  BAR.SYNC.DEFER_BLOCKING 0x0 ;  /* 0x0000000000007b1d */ /* 0x000fe20000010000 */
[C---:B------:R-:W-:Y:S02]  /*0600*/  LOP3.LUT R18, R0.reuse, 0x80, RZ, 0xfc, !PT ;  /* 0x0000008000127812 */ /* 0x040fe400078efcff */
[----:B------:R-:W-:Y:S02]  /*0610*/  ISETP.GE.AND P1, PT, R0, 0x440, PT ;  /* 0x000004400000780c */ /* 0x000fe40003f26270 */
[----:B------:R-:W-:Y:S01]  /*0620*/  ISETP.GE.AND P2, PT, R18, 0x440, PT ;  /* 0x000004401200780c */ /* 0x000fe20003f46270 */
[--C-:B------:R-:W-:Y:S02]  /*0630*/  IMAD R19, R0, 0x1000, R13.reuse ;  /* 0x0000100000137824 */ /* 0x100fe400078e020d */
[----:B------:R-:W-:Y:S01]  /*0640*/  IMAD R21, R18, 0x1000, R13 ;  /* 0x0000100012157824 */ /* 0x000fe200078e020d */
[----:B------:R-:W5:Y:S04]  /*0650*/  LDS R17, [R9] ;  /* 0x0000000009117984 */ /* 0x000f680000000800 */
[----:B------:R-:W2:Y:S04]  /*0660*/  LDS R16, [R9+0x200] ;  /* 0x0002000009107984 */ /* 0x000ea80000000800 */
[----:B------:R-:W2:Y:S01]  /*0670*/  LDS R15, [R9+0x400] ;  /* 0x00040000090f7984 */ /* 0x000ea20000000800 */
[C---:B------:R-:W-:Y:S01]  /*0680*/  LOP3.LUT R18, R0.reuse, 0x380, RZ, 0xfc, !PT ;  /* 0x0000038000127812 */ /* 0x040fe200078efcff */
[----:B0-----:R-:W-:Y:S01]  /*0690*/  IMAD.WIDE R4, R19, 0x4, R10 ;  /* 0x0000000413047825 */ /* 0x001fe200078e020a */
[----:B------:R-:W-:-:S02]  /*06a0*/  LOP3.LUT R20, R0, 0x180, RZ, 0xfc, !PT ;  /* 0x0000018000147812 */ /* 0x000fc400078efcff */
[----:B------:R-:W-:Y:S01]  /*06b0*/  ISETP.GE.AND P0, PT, R18, 0x440, PT ;  /* 0x000004401200780c */ /* 0x000fe20003f06270 */
[----:B------:R-:W-:Y:S01]  /*06c0*/  IMAD.WIDE R6, R21, 0x4, R10 ;  /* 0x0000000415067825 */ /* 0x000fe200078e020a */
[C---:B------:R-:W-:Y:S01]  /*06d0*/  LOP3.LUT R18, R0.reuse, 0x100, RZ, 0xfc, !PT ;  /* 0x0000010000127812 */ /* 0x040fe200078efcff */
[----:B-1----:R0:W-:Y:S01]  /*06e0*/  @!P1 STG.E desc[UR6][R4.64], R12 ;  /* 0x0000000c04009986 */ /* 0x0021e2000c101906 */
[C---:B------:R-:W-:Y:S02]  /*06f0*/  LOP3.LUT R22, R0.reuse, 0x200, RZ, 0xfc, !PT ;  /* 0x0000020000167812 */ /* 0x040fe400078efcff */
[C---:B------:R-:W-:Y:S01]  /*0700*/  LOP3.LUT R24, R0.reuse, 0x280, RZ, 0xfc, !PT ;  /* 0x0000028000187812 */ /* 0x040fe200078efcff */
[----:B---3--:R1:W-:Y:S01]  /*0710*/  @!P2 STG.E desc[UR6][R6.64], R14 ;  /* 0x0000000e0600a986 */ /* 0x0083e2000c101906 */
[----:B------:R-:W-:Y:S02]  /*0720*/  LOP3.LUT R26, R0, 0x300, RZ, 0xfc, !PT ;  /* 0x00000300001a7812 */ /* 0x000fe400078efcff */
[----:B------:R-:W-:-:S02]  /*0730*/  ISETP.GE.AND P1, PT, R18, 0x440, PT ;  /* 0x000004401200780c */ /* 0x000fc40003f26270 */
[----:B------:R-:W-:Y:S02]  /*0740*/  ISETP.GE.AND P2, PT, R20, 0x440, PT ;  /* 0x000004401400780c */ /* 0x000fe40003f46270 */
[----:B------:R-:W-:Y:S01]  /*0750*/  ISETP.GE.AND P3, PT, R22, 0x440, PT ;  /* 0x000004401600780c */ /* 0x000fe20003f66270 */
[--C-:B0-----:R-:W-:Y:S01]  /*0760*/  IMAD R5, R18, 0x1000, R13.reuse ;  /* 0x0000100012057824 */ /* 0x101fe200078e020d */
[----:B------:R-:W-:Y:S02]  /*0770*/  ISETP.GE.AND P4, PT, R24, 0x440, PT ;  /* 0x000004401800780c */ /* 0x000fe40003f86270 */
[----:B------:R-:W-:Y:S01]  /*0780*/  ISETP.GE.AND P5, PT, R26, 0x440, PT ;  /* 0x000004401a00780c */ /* 0x000fe20003fa6270 */
[--C-:B-1----:R-:W-:Y:S02]  /*0790*/  IMAD R7, R20, 0x1000, R13.reuse ;  /* 0x0000100014077824 */ /* 0x102fe400078e020d */
[--C-:B------:R-:W-:Y:S02]  /*07a0*/  IMAD R19, R22, 0x1000, R13.reuse ;  /* 0x0000100016137824 */ /* 0x100fe400078e020d */
[----:B------:R-:W-:-:S02]  /*07b0*/  IMAD R21, R24, 0x1000, R13 ;  /* 0x0000100018157824 */ /* 0x000fc400078e020d */
[----:B------:R-:W-:Y:S02]  /*07c0*/  IMAD R23, R26, 0x1000, R13 ;  /* 0x000010001a177824 */ /* 0x000fe400078e020d */
[----:B------:R-:W-:-:S04]  /*07d0*/  IMAD.WIDE R4, R5, 0x4, R10 ;  /* 0x0000000405047825 */ /* 0x000fc800078e020a */
[--C-:B------:R-:W-:Y:S01]  /*07e0*/  IMAD.WIDE R6, R7, 0x4, R10.reuse ;  /* 0x0000000407067825 */ /* 0x100fe200078e020a */
[----:B--2---:R0:W-:Y:S03]  /*07f0*/  @!P1 STG.E desc[UR6][R4.64], R8 ;  /* 0x0000000804009986 */ /* 0x0041e6000c101906 */
[--C-:B------:R-:W-:Y:S01]  /*0800*/  IMAD.WIDE R18, R19, 0x4, R10.reuse ;  /* 0x0000000413127825 */ /* 0x100fe200078e020a */
[----:B----4-:R0:W-:Y:S03]  /*0810*/  @!P2 STG.E desc[UR6][R6.64], R2 ;  /* 0x000000020600a986 */ /* 0x0101e6000c101906 */
[--C-:B------:R-:W-:Y:S01]  /*0820*/  IMAD.WIDE R20, R21, 0x4, R10.reuse ;  /* 0x0000000415147825 */ /* 0x100fe200078e020a */
[----:B-----5:R0:W-:Y:S03]  /*0830*/  @!P3 STG.E desc[UR6][R18.64], R17 ;  /* 0x000000111200b986 */ /* 0x0201e6000c101906 */
[----:B------:R-:W-:Y:S01]  /*0840*/  IMAD.WIDE R22, R23, 0x4, R10 ;  /* 0x0000000417167825 */ /* 0x000fe200078e020a */
[----:B------:R0:W-:Y:S04]  /*0850*/  @!P4 STG.E desc[UR6][R20.64], R16 ;  /* 0x000000101400c986 */ /* 0x0001e8000c101906 */
[----:B------:R0:W-:Y:S02]  /*0860*/  @!P5 STG.E desc[UR6][R22.64], R15 ;  /* 0x0000000f1600d986 */ /* 0x0001e4000c101906 */
[----:B0-----:R-:W-:Y:S05]  /*0870*/  @P0 EXIT ;  /* 0x000000000000094d */ /* 0x001fea0003800000 */
[----:B------:R-:W0:Y:S01]  /*0880*/  LDS R9, [R9+0x600] ;  /* 0x0006000009097984 */ /* 0x000e220000000800 */
[----:B------:R-:W-:-:S05]  /*0890*/  LOP3.LUT R0, R0, 0x380, RZ, 0xfc, !PT ;  /* 0x0000038000007812 */ /* 0x000fca00078efcff */
[----:B------:R-:W-:-:S04]  /*08a0*/  IMAD R13, R0, 0x1000, R13 ;  /* 0x00001000000d7824 */ /* 0x000fc800078e020d */
[----:B------:R-:W-:-:S05]  /*08b0*/  IMAD.WIDE R10, R13, 0x4, R10 ;  /* 0x000000040d0a7825 */ /* 0x000fca00078e020a */
[----:B0-----:R-:W-:Y:S01]  /*08c0*/  STG.E desc[UR6][R10.64], R9 ;  /* 0x000000090a007986 */ /* 0x001fe2000c101906 */
[----:B------:R-:W-:Y:S05]  /*08d0*/  EXIT ;  /* 0x000000000000794d */ /* 0x000fea0003800000 */
.L_x_0:
[----:B------:R-:W-:-:S00]  /*08e0*/  BRA `(.L_x_0) ;  /* 0xfffffffc00fc7947 */ /* 0x000fc0000383ffff */
[----:B------:R-:W-:-:S00]  /*08f0*/  NOP ;  /* 0x0000000000007918 */ /* 0x000fc00000000000 */
        /* <DEDUP_REMOVED lines=8> */
.L_x_1:


//--------------------- .nv.shared.triton_poi_fused_add_convolution_mul_relu_6 --------------------------
	.section	.nv.shared.triton_poi_fused_add_convolution_mul_relu_6,"aw",@nobits
	.sectionflags	@""
	.align	16
	.zero		1024


//--------------------- .nv.constant0.triton_poi_fused_add_convolution_mul_relu_6 --------------------------
	.section	.nv.constant0.triton_poi_fused_add_convolution_mul_relu_6,"a",@progbits
	.sectionflags	@""
	.align	4
.nv.constant0.triton_poi_fused_add_convolution_mul_relu_6:
	.zero		568
